	.headerflags	@"EF_CUDA_TEXMODE_UNIFIED EF_CUDA_64BIT_ADDRESS EF_CUDA_ACCELERATORS EF_CUDA_SM90 EF_CUDA_VIRTUAL_SM(EF_CUDA_SM90)"
	.elftype	@"ET_EXEC"


//--------------------- .nv.info                  --------------------------
	.section	.nv.info,"",@"SHT_CUDA_INFO"
	.align	4


	//----- nvinfo : EIATTR_REGCOUNT
	.align		4
        /*0000*/ 	.byte	0x04, 0x2f
        /*0002*/ 	.short	(.L_3 - .L_2)
	.align		4
.L_2:
        /*0004*/ 	.word	index@(triton_red_fused__weight_norm_interface_18)
        /*0008*/ 	.word	0x00000017


	//----- nvinfo : EIATTR_MIN_STACK_SIZE
	.align		4
.L_3:
        /*000c*/ 	.byte	0x04, 0x12
        /*000e*/ 	.short	(.L_5 - .L_4)
	.align		4
.L_4:
        /*0010*/ 	.word	index@(triton_red_fused__weight_norm_interface_18)
        /*0014*/ 	.word	0x00000000


	//----- nvinfo : EIATTR_FRAME_SIZE
	.align		4
.L_5:
        /*0018*/ 	.byte	0x04, 0x11
        /*001a*/ 	.short	(.L_7 - .L_6)
	.align		4
.L_6:
        /*001c*/ 	.word	index@(triton_red_fused__weight_norm_interface_18)
        /*0020*/ 	.word	0x00000000


	//----- nvinfo : EIATTR_MIN_STACK_SIZE
	.align		4
.L_7:
        /*0024*/ 	.byte	0x04, 0x12
        /*0026*/ 	.short	(.L_9 - .L_8)
	.align		4
.L_8:
        /*0028*/ 	.word	index@(triton_red_fused__weight_norm_interface_18)
        /*002c*/ 	.word	0x00000000
.L_9:


//--------------------- .nv.info.triton_red_fused__weight_norm_interface_18 --------------------------
	.section	.nv.info.triton_red_fused__weight_norm_interface_18,"",@"SHT_CUDA_INFO"
	.sectionflags	@""
	.align	4


	//----- nvinfo : EIATTR_CUDA_API_VERSION
	.align		4
        /*0000*/ 	.byte	0x04, 0x37
        /*0002*/ 	.short	(.L_11 - .L_10)
.L_10:
        /*0004*/ 	.word	0x0000007c


	//----- nvinfo : EIATTR_KPARAM_INFO
	.align		4
.L_11:
        /*0008*/ 	.byte	0x04, 0x17
        /*000a*/ 	.short	(.L_13 - .L_12)
.L_12:
        /*000c*/ 	.word	0x00000000
        /*0010*/ 	.short	0x0005
        /*0012*/ 	.short	0x0024
        /*0014*/ 	.byte	0x00, 0xf0, 0x11, 0x00


	//----- nvinfo : EIATTR_KPARAM_INFO
	.align		4
.L_13:
        /*0018*/ 	.byte	0x04, 0x17
        /*001a*/ 	.short	(.L_15 - .L_14)
.L_14:
        /*001c*/ 	.word	0x00000000
        /*0020*/ 	.short	0x0004
        /*0022*/ 	.short	0x0020
        /*0024*/ 	.byte	0x00, 0xf0, 0x11, 0x00


	//----- nvinfo : EIATTR_KPARAM_INFO
	.align		4
.L_15:
        /*0028*/ 	.byte	0x04, 0x17
        /*002a*/ 	.short	(.L_17 - .L_16)
.L_16:
        /*002c*/ 	.word	0x00000000
        /*0030*/ 	.short	0x0003
        /*0032*/ 	.short	0x0018
        /*0034*/ 	.byte	0x00, 0xf4, 0x21, 0x00


	//----- nvinfo : EIATTR_KPARAM_INFO
	.align		4
.L_17:
        /*0038*/ 	.byte	0x04, 0x17
        /*003a*/ 	.short	(.L_19 - .L_18)
.L_18:
        /*003c*/ 	.word	0x00000000
        /*0040*/ 	.short	0x0002
        /*0042*/ 	.short	0x0010
        /*0044*/ 	.byte	0x00, 0xf4, 0x21, 0x00


	//----- nvinfo : EIATTR_KPARAM_INFO
	.align		4
.L_19:
        /*0048*/ 	.byte	0x04, 0x17
        /*004a*/ 	.short	(.L_21 - .L_20)
.L_20:
        /*004c*/ 	.word	0x00000000
        /*0050*/ 	.short	0x0001
        /*0052*/ 	.short	0x0008
        /*0054*/ 	.byte	0x00, 0xf4, 0x21, 0x00


	//----- nvinfo : EIATTR_KPARAM_INFO
	.align		4
.L_21:
        /*0058*/ 	.byte	0x04, 0x17
        /*005a*/ 	.short	(.L_23 - .L_22)
.L_22:
        /*005c*/ 	.word	0x00000000
        /*0060*/ 	.short	0x0000
        /*0062*/ 	.short	0x0000
        /*0064*/ 	.byte	0x00, 0xf4, 0x21, 0x00


	//----- nvinfo : EIATTR_SPARSE_MMA_MASK
	.align		4
.L_23:
        /*0068*/ 	.byte	0x03, 0x50
        /*006a*/ 	.short	0x0000


	//----- nvinfo : EIATTR_MAXREG_COUNT
	.align		4
        /*006c*/ 	.byte	0x03, 0x1b
        /*006e*/ 	.short	0x0080


	//----- nvinfo : EIATTR_COOP_GROUP_MASK_REGIDS
	.align		4
        /*0070*/ 	.byte	0x04, 0x29
        /*0072*/ 	.short	(.L_25 - .L_24)


	//   ....[0]....
.L_24:
        /*0074*/ 	.word	0xffffffff


	//   ....[1]....
        /*0078*/ 	.word	0xffffffff


	//   ....[2]....
        /*007c*/ 	.word	0xffffffff


	//   ....[3]....
        /*0080*/ 	.word	0xffffffff


	//   ....[4]....
        /*0084*/ 	.word	0xffffffff


	//   ....[5]....
        /*0088*/ 	.word	0xffffffff


	//   ....[6]....
        /*008c*/ 	.word	0xffffffff


	//   ....[7]....
        /*0090*/ 	.word	0xffffffff


	//   ....[8]....
        /*0094*/ 	.word	0xffffffff


	//----- nvinfo : EIATTR_COOP_GROUP_INSTR_OFFSETS
	.align		4
.L_25:
        /*0098*/ 	.byte	0x04, 0x28
        /*009a*/ 	.short	(.L_27 - .L_26)


	//   ....[0]....
.L_26:
        /*009c*/ 	.word	0x00000280


	//   ....[1]....
        /*00a0*/ 	.word	0x00000300


	//   ....[2]....
        /*00a4*/ 	.word	0x00000320


	//   ....[3]....
        /*00a8*/ 	.word	0x00000340


	//   ....[4]....
        /*00ac*/ 	.word	0x00000370


	//   ....[5]....
        /*00b0*/ 	.word	0x00000400


	//   ....[6]....
        /*00b4*/ 	.word	0x00000430


	//   ....[7]....
        /*00b8*/ 	.word	0x00000460


	//   ....[8]....
        /*00bc*/ 	.word	0x00000480


	//----- nvinfo : EIATTR_EXIT_INSTR_OFFSETS
	.align		4
.L_27:
        /*00c0*/ 	.byte	0x04, 0x1c
        /*00c2*/ 	.short	(.L_29 - .L_28)


	//   ....[0]....
.L_28:
        /*00c4*/ 	.word	0x00000800


	//   ....[1]....
        /*00c8*/ 	.word	0x00000820


	//----- nvinfo : EIATTR_REQNTID
	.align		4
.L_29:
        /*00cc*/ 	.byte	0x04, 0x10
        /*00ce*/ 	.short	(.L_31 - .L_30)
.L_30:
        /*00d0*/ 	.word	0x00000200
        /*00d4*/ 	.word	0x00000001
        /*00d8*/ 	.word	0x00000001


	//----- nvinfo : EIATTR_CBANK_PARAM_SIZE
	.align		4
.L_31:
        /*00dc*/ 	.byte	0x03, 0x19
        /*00de*/ 	.short	0x0028


	//----- nvinfo : EIATTR_PARAM_CBANK
	.align		4
        /*00e0*/ 	.byte	0x04, 0x0a
        /*00e2*/ 	.short	(.L_33 - .L_32)
	.align		4
.L_32:
        /*00e4*/ 	.word	index@(.nv.constant0.triton_red_fused__weight_norm_interface_18)
        /*00e8*/ 	.short	0x0210
        /*00ea*/ 	.short	0x0028


	//----- nvinfo : EIATTR_SW_WAR
	.align		4
.L_33:
        /*00ec*/ 	.byte	0x04, 0x36
        /*00ee*/ 	.short	(.L_35 - .L_34)
.L_34:
        /*00f0*/ 	.word	0x00000008
.L_35:


//--------------------- .nv.callgraph             --------------------------
	.section	.nv.callgraph,"",@"SHT_CUDA_CALLGRAPH"
	.align	4
	.sectionentsize	8
	.align		4
        /*0000*/ 	.word	0x00000000
	.align		4
        /*0004*/ 	.word	0xffffffff
	.align		4
        /*0008*/ 	.word	0x00000000
	.align		4
        /*000c*/ 	.word	0xfffffffe
	.align		4
        /*0010*/ 	.word	0x00000000
	.align		4
        /*0014*/ 	.word	0xfffffffd
	.align		4
        /*0018*/ 	.word	0x00000000
	.align		4
        /*001c*/ 	.word	0xfffffffc


//--------------------- .nv.constant4             --------------------------
	.section	.nv.constant4,"a",@progbits
	.align	8
	.align		8
.nv.constant4:
        /*0000*/ 	.dword	_$_str
	.align		8
        /*0008*/ 	.dword	_$_str_$_2


//--------------------- .text.triton_red_fused__weight_norm_interface_18 --------------------------
	.section	.text.triton_red_fused__weight_norm_interface_18,"ax",@progbits
	.sectionflags	@"SHF_BARRIERS=1"
	.align	128
        .global         triton_red_fused__weight_norm_interface_18
        .type           triton_red_fused__weight_norm_interface_18,@function
        .size           triton_red_fused__weight_norm_interface_18,(.L_x_2 - triton_red_fused__weight_norm_interface_18)
        .other          triton_red_fused__weight_norm_interface_18,@"STO_CUDA_ENTRY STV_DEFAULT"
triton_red_fused__weight_norm_interface_18:
.text.triton_red_fused__weight_norm_interface_18:
[----:B------:R-:W0:Y:S02]  /*0000*/  LDC R1, c[0x0][0x28] ;  /* 0x00000a00ff017b82 */ /* 0x000e240000000800 */
[----:B------:R-:W1:Y:S01]  /*0010*/  S2R R13, SR_CTAID.X ;  /* 0x00000000000d7919 */ /* 0x000e620000002500 */
[----:B------:R-:W2:Y:S01]  /*0020*/  LDC.64 R16, c[0x0][0x218] ;  /* 0x00008600ff107b82 */ /* 0x000ea20000000a00 */
[----:B------:R-:W-:Y:S01]  /*0030*/  ULDC.64 UR6, c[0x0][0x208] ;  /* 0x0000820000067ab9 */ /* 0x000fe20000000a00 */
[----:B------:R-:W3:Y:S01]  /*0040*/  S2R R18, SR_TID.X ;  /* 0x0000000000127919 */ /* 0x000ee20000002100 */
[----:B-1----:R-:W-:Y:S01]  /*0050*/  ISETP.GE.AND P1, PT, R13, 0x400, PT ;  /* 0x000004000d00780c */ /* 0x002fe20003f26270 */
[----:B---3--:R-:W-:-:S05]  /*0060*/  IMAD.SHL.U32 R14, R18, 0x4, RZ ;  /* 0x00000004120e7824 */ /* 0x008fca00078e00ff */
[----:B------:R-:W-:-:S07]  /*0070*/  LOP3.LUT R4, R14, 0x7fc, RZ, 0xc0, !PT ;  /* 0x000007fc0e047812 */ /* 0x000fce00078ec0ff */
[----:B------:R-:W-:Y:S01]  /*0080*/  @P1 LOP3.LUT R12, R4, 0x800, RZ, 0xfc, !PT ;  /* 0x00000800040c1812 */ /* 0x000fe200078efcff */
[C---:B------:R-:W-:Y:S02]  /*0090*/  IMAD R0, R13.reuse, 0xa00, R4 ;  /* 0x00000a000d007824 */ /* 0x040fe400078e0204 */
[----:B------:R-:W-:Y:S02]  /*00a0*/  @P1 IMAD.MOV.U32 R10, RZ, RZ, RZ ;  /* 0x000000ffff0a1224 */ /* 0x000fe400078e00ff */
[----:B------:R-:W-:Y:S02]  /*00b0*/  @P1 IMAD R8, R13, 0xa00, R12 ;  /* 0x00000a000d081824 */ /* 0x000fe400078e020c */
[----:B--2---:R-:W-:-:S03]  /*00c0*/  IMAD.WIDE R2, R0, 0x4, R16 ;  /* 0x0000000400027825 */ /* 0x004fc600078e0210 */
[----:B------:R-:W-:Y:S01]  /*00d0*/  @P1 SHF.R.S32.HI R9, RZ, 0x1f, R8 ;  /* 0x0000001fff091819 */ /* 0x000fe20000011408 */
[----:B------:R-:W-:Y:S06]  /*00e0*/  @P1 BRA `(.L_x_0) ;  /* 0x0000000000641947 */ /* 0x000fec0003800000 */
[----:B------:R-:W-:Y:S02]  /*00f0*/  LOP3.LUT R12, R4, 0x800, RZ, 0xfc, !PT ;  /* 0x00000800040c7812 */ /* 0x000fe400078efcff */
[----:B------:R-:W-:Y:S02]  /*0100*/  CS2R R4, SRZ ;  /* 0x0000000000047805 */ /* 0x000fe4000001ff00 */
[----:B------:R-:W-:Y:S01]  /*0110*/  CS2R R6, SRZ ;  /* 0x0000000000067805 */ /* 0x000fe2000001ff00 */
[----:B------:R-:W2:Y:S01]  /*0120*/  LDG.E.EL.128 R8, desc[UR6][R2.64] ;  /* 0x0000000602087981 */ /* 0x000ea2000c2e1d00 */
[----:B------:R-:W-:Y:S01]  /*0130*/  ISETP.GE.U32.AND P0, PT, R12, 0xa00, PT ;  /* 0x00000a000c00780c */ /* 0x000fe20003f06070 */
[----:B------:R-:W-:-:S04]  /*0140*/  IMAD R15, R13, 0xa00, R12 ;  /* 0x00000a000d0f7824 */ /* 0x000fc800078e020c */
[----:B------:R-:W-:-:S08]  /*0150*/  IMAD.WIDE R16, R15, 0x4, R16 ;  /* 0x000000040f107825 */ /* 0x000fd000078e0210 */
[----:B------:R-:W3:Y:S01]  /*0160*/  @!P0 LDG.E.EL.128 R4, desc[UR6][R16.64] ;  /* 0x0000000610048981 */ /* 0x000ee2000c2e1d00 */
[----:B--2---:R-:W-:Y:S01]  /*0170*/  FMUL R20, R9, R9 ;  /* 0x0000000909147220 */ /* 0x004fe20000400000 */
[----:B------:R-:W-:Y:S01]  /*0180*/  FMUL R9, R8, R8 ;  /* 0x0000000808097220 */ /* 0x000fe20000400000 */
[----:B------:R-:W-:Y:S01]  /*0190*/  FMUL R10, R10, R10 ;  /* 0x0000000a0a0a7220 */ /* 0x000fe20000400000 */
[----:B------:R-:W-:Y:S01]  /*01a0*/  FMUL R11, R11, R11 ;  /* 0x0000000b0b0b7220 */ /* 0x000fe20000400000 */
[----:B---3--:R-:W-:Y:S02]  /*01b0*/  SEL R5, R5, RZ, !P0 ;  /* 0x000000ff05057207 */ /* 0x008fe40004000000 */
[----:B------:R-:W-:-:S03]  /*01c0*/  SEL R4, R4, RZ, !P0 ;  /* 0x000000ff04047207 */ /* 0x000fc60004000000 */
[----:B------:R-:W-:Y:S01]  /*01d0*/  @!P0 FFMA R20, R5, R5, R20 ;  /* 0x0000000505148223 */ /* 0x000fe20000000014 */
[----:B------:R-:W-:Y:S01]  /*01e0*/  SEL R5, R6, RZ, !P0 ;  /* 0x000000ff06057207 */ /* 0x000fe20004000000 */
[----:B------:R-:W-:Y:S01]  /*01f0*/  @!P0 FFMA R9, R4, R4, R9 ;  /* 0x0000000404098223 */ /* 0x000fe20000000009 */
[----:B------:R-:W-:-:S03]  /*0200*/  SEL R4, R7, RZ, !P0 ;  /* 0x000000ff07047207 */ /* 0x000fc60004000000 */
[----:B------:R-:W-:Y:S01]  /*0210*/  @!P0 FFMA R10, R5, R5, R10 ;  /* 0x00000005050a8223 */ /* 0x000fe2000000000a */
[----:B------:R-:W-:Y:S01]  /*0220*/  FADD R9, R20, R9 ;  /* 0x0000000914097221 */ /* 0x000fe20000000000 */
[----:B------:R-:W-:-:S03]  /*0230*/  @!P0 FFMA R11, R4, R4, R11 ;  /* 0x00000004040b8223 */ /* 0x000fc6000000000b */
[----:B------:R-:W-:Y:S01]  /*0240*/  FADD R10, R10, R9 ;  /* 0x000000090a0a7221 */ /* 0x000fe20000000000 */
[--C-:B------:R-:W-:Y:S01]  /*0250*/  SHF.R.S32.HI R9, RZ, 0x1f, R15.reuse ;  /* 0x0000001fff097819 */ /* 0x100fe2000001140f */
[----:B------:R-:W-:Y:S02]  /*0260*/  IMAD.MOV.U32 R8, RZ, RZ, R15 ;  /* 0x000000ffff087224 */ /* 0x000fe400078e000f */
[----:B------:R-:W-:-:S07]  /*0270*/  FADD R10, R11, R10 ;  /* 0x0000000a0b0a7221 */ /* 0x000fce0000000000 */
.L_x_0:
[----:B------:R-:W1:Y:S01]  /*0280*/  SHFL.BFLY PT, R5, R10, 0x10, 0x1f ;  /* 0x0e001f000a057f89 */ /* 0x000e6200000e0000 */
[----:B------:R-:W2:Y:S01]  /*0290*/  S2UR UR5, SR_CgaCtaId ;  /* 0x00000000000579c3 */ /* 0x000ea20000008800 */
[C---:B------:R-:W-:Y:S01]  /*02a0*/  LOP3.LUT P0, RZ, R18.reuse, 0x1f, RZ, 0xc0, !PT ;  /* 0x0000001f12ff7812 */ /* 0x040fe2000780c0ff */
[----:B------:R-:W-:Y:S01]  /*02b0*/  UMOV UR4, 0x400 ;  /* 0x0000040000047882 */ /* 0x000fe20000000000 */
[----:B------:R-:W-:Y:S01]  /*02c0*/  ISETP.GE.AND P2, PT, R18, 0x10, PT ;  /* 0x000000101200780c */ /* 0x000fe20003f46270 */
[----:B------:R-:W-:Y:S01]  /*02d0*/  ULDC.64 UR8, c[0x0][0x218] ;  /* 0x0000860000087ab9 */ /* 0x000fe20000000a00 */
[----:B-1----:R-:W-:Y:S01]  /*02e0*/  FADD R5, R5, R10 ;  /* 0x0000000a05057221 */ /* 0x002fe20000000000 */
[----:B--2---:R-:W-:-:S04]  /*02f0*/  UPRMT UR4, UR5, 0x654, UR4 ;  /* 0x0000065405047896 */ /* 0x004fc80008000004 */
[----:B------:R-:W1:Y:S02]  /*0300*/  SHFL.BFLY PT, R4, R5, 0x8, 0x1f ;  /* 0x0d001f0005047f89 */ /* 0x000e6400000e0000 */
[----:B-1----:R-:W-:-:S05]  /*0310*/  FADD R6, R5, R4 ;  /* 0x0000000405067221 */ /* 0x002fca0000000000 */
[----:B------:R-:W1:Y:S02]  /*0320*/  SHFL.BFLY PT, R7, R6, 0x4, 0x1f ;  /* 0x0c801f0006077f89 */ /* 0x000e6400000e0000 */
[----:B-1----:R-:W-:-:S05]  /*0330*/  FADD R7, R6, R7 ;  /* 0x0000000706077221 */ /* 0x002fca0000000000 */
[----:B------:R-:W1:Y:S02]  /*0340*/  SHFL.BFLY PT, R4, R7, 0x2, 0x1f ;  /* 0x0c401f0007047f89 */ /* 0x000e6400000e0000 */
[----:B-1----:R-:W-:Y:S01]  /*0350*/  FADD R11, R7, R4 ;  /* 0x00000004070b7221 */ /* 0x002fe20000000000 */
[----:B------:R-:W-:-:S04]  /*0360*/  SHF.R.U32.HI R4, RZ, 0x5, R18 ;  /* 0x00000005ff047819 */ /* 0x000fc80000011612 */
[----:B------:R-:W1:Y:S01]  /*0370*/  SHFL.BFLY PT, R16, R11, 0x1, 0x1f ;  /* 0x0c201f000b107f89 */ /* 0x000e6200000e0000 */
[----:B------:R-:W-:-:S04]  /*0380*/  LOP3.LUT R4, R4, 0xf, RZ, 0xc0, !PT ;  /* 0x0000000f04047812 */ /* 0x000fc800078ec0ff */
[----:B------:R-:W-:Y:S01]  /*0390*/  LEA R4, R4, UR4, 0x2 ;  /* 0x0000000404047c11 */ /* 0x000fe2000f8e10ff */
[----:B-1----:R-:W-:-:S05]  /*03a0*/  FADD R15, R11, R16 ;  /* 0x000000100b0f7221 */ /* 0x002fca0000000000 */
[----:B------:R-:W-:Y:S01]  /*03b0*/  @!P0 STS [R4], R15 ;  /* 0x0000000f04008388 */ /* 0x000fe20000000800 */
[----:B------:R-:W-:Y:S01]  /*03c0*/  BAR.SYNC.DEFER_BLOCKING 0x0 ;  /* 0x0000000000007b1d */ /* 0x000fe20000010000 */
[----:B------:R-:W-:-:S04]  /*03d0*/  LOP3.LUT P0, RZ, R18, 0xf, RZ, 0xc0, !PT ;  /* 0x0000000f12ff7812 */ /* 0x000fc8000780c0ff */
[----:B------:R-:W-:Y:S01]  /*03e0*/  ISETP.LT.AND P0, PT, R18, 0x10, !P0 ;  /* 0x000000101200780c */ /* 0x000fe20004701270 */
[----:B------:R-:W1:Y:S04]  /*03f0*/  @!P2 LDS R10, [R14+UR4] ;  /* 0x000000040e0aa984 */ /* 0x000e680008000800 */
[----:B-1----:R-:W1:Y:S02]  /*0400*/  SHFL.BFLY PT, R5, R10, 0x8, 0x1f ;  /* 0x0d001f000a057f89 */ /* 0x002e6400000e0000 */
[----:B-1----:R-:W-:Y:S02]  /*0410*/  FADD R5, R10, R5 ;  /* 0x000000050a057221 */ /* 0x002fe40000000000 */
[----:B------:R-:W1:Y:S03]  /*0420*/  LDC.64 R10, c[0x0][0x210] ;  /* 0x00008400ff0a7b82 */ /* 0x000e660000000a00 */
[----:B------:R-:W2:Y:S01]  /*0430*/  SHFL.BFLY PT, R6, R5, 0x4, 0x1f ;  /* 0x0c801f0005067f89 */ /* 0x000ea200000e0000 */
[----:B-1----:R-:W-:-:S04]  /*0440*/  IMAD.WIDE R10, R13, 0x4, R10 ;  /* 0x000000040d0a7825 */ /* 0x002fc800078e020a */
[----:B--2---:R-:W-:-:S05]  /*0450*/  FADD R6, R5, R6 ;  /* 0x0000000605067221 */ /* 0x004fca0000000000 */
[----:B------:R-:W1:Y:S02]  /*0460*/  SHFL.BFLY PT, R7, R6, 0x2, 0x1f ;  /* 0x0c401f0006077f89 */ /* 0x000e6400000e0000 */
[----:B-1----:R-:W-:-:S05]  /*0470*/  FADD R7, R6, R7 ;  /* 0x0000000706077221 */ /* 0x002fca0000000000 */
[----:B------:R-:W1:Y:S02]  /*0480*/  SHFL.BFLY PT, R16, R7, 0x1, 0x1f ;  /* 0x0c201f0007107f89 */ /* 0x000e6400000e0000 */
[----:B-1----:R-:W-:Y:S02]  /*0490*/  FADD R15, R7, R16 ;  /* 0x00000010070f7221 */ /* 0x002fe40000000000 */
[----:B------:R-:W1:Y:S03]  /*04a0*/  LDC.64 R16, c[0x0][0x220] ;  /* 0x00008800ff107b82 */ /* 0x000e660000000a00 */
[----:B------:R-:W-:Y:S05]  /*04b0*/  @P0 STS [R14+UR4], R15 ;  /* 0x0000000f0e000988 */ /* 0x000fea0008000804 */
[----:B------:R-:W-:Y:S01]  /*04c0*/  BAR.SYNC.DEFER_BLOCKING 0x0 ;  /* 0x0000000000007b1d */ /* 0x000fe20000010000 */
[----:B------:R-:W-:Y:S01]  /*04d0*/  LOP3.LUT P0, RZ, R18, 0x1ff, RZ, 0xc0, !PT ;  /* 0x000001ff12ff7812 */ /* 0x000fe2000780c0ff */
[----:B------:R-:W-:-:S03]  /*04e0*/  IMAD.MOV.U32 R18, RZ, RZ, RZ ;  /* 0x000000ffff127224 */ /* 0x000fc600078e00ff */
[C---:B------:R-:W-:Y:S02]  /*04f0*/  ISETP.LT.AND P0, PT, R13.reuse, 0x400, !P0 ;  /* 0x000004000d00780c */ /* 0x040fe40004701270 */
[----:B------:R-:W-:Y:S02]  /*0500*/  CS2R R4, SRZ ;  /* 0x0000000000047805 */ /* 0x000fe4000001ff00 */
[----:B------:R-:W-:Y:S01]  /*0510*/  CS2R R6, SRZ ;  /* 0x0000000000067805 */ /* 0x000fe2000001ff00 */
[----:B-1----:R-:W-:Y:S01]  /*0520*/  IMAD.WIDE R16, R13, 0x4, R16 ;  /* 0x000000040d107825 */ /* 0x002fe200078e0210 */
[----:B------:R-:W1:Y:S01]  /*0530*/  LDS R19, [UR4] ;  /* 0x00000004ff137984 */ /* 0x000e620008000800 */
[----:B------:R-:W-:Y:S01]  /*0540*/  ULDC.64 UR4, c[0x0][0x228] ;  /* 0x00008a0000047ab9 */ /* 0x000fe20000000a00 */
[----:B-1----:R-:W1:Y:S01]  /*0550*/  MUFU.SQRT R19, R19 ;  /* 0x0000001300137308 */ /* 0x002e620000002000 */
[----:B------:R-:W-:Y:S06]  /*0560*/  BAR.SYNC.DEFER_BLOCKING 0x0 ;  /* 0x0000000000007b1d */ /* 0x000fec0000010000 */
[----:B-1----:R1:W-:Y:S04]  /*0570*/  @P0 STG.E desc[UR6][R10.64], R19 ;  /* 0x000000130a000986 */ /* 0x0023e8000c101906 */
[----:B------:R2:W3:Y:S04]  /*0580*/  @!P1 LDG.E.EL R18, desc[UR6][R16.64] ;  /* 0x0000000610129981 */ /* 0x0004e8000c2e1900 */
[----:B------:R4:W5:Y:S01]  /*0590*/  @!P1 LDG.E.EF.128 R4, desc[UR6][R2.64] ;  /* 0x0000000602049981 */ /* 0x000962000c0e1d00 */
[----:B------:R-:W-:-:S02]  /*05a0*/  FSETP.GT.AND P3, PT, R19, 8.50705917302346158658e+37, PT ;  /* 0x7e8000001300780b */ /* 0x000fc40003f64000 */
[----:B------:R-:W-:Y:S02]  /*05b0*/  FSETP.GEU.AND P2, PT, R19, 1.175494350822287508e-38, PT ;  /* 0x008000001300780b */ /* 0x000fe40003f4e000 */
[----:B-1----:R-:W-:Y:S01]  /*05c0*/  SHF.R.S32.HI R11, RZ, 0x1f, R0 ;  /* 0x0000001fff0b7819 */ /* 0x002fe20000011400 */
[----:B--2---:R-:W-:Y:S01]  /*05d0*/  IMAD.SHL.U32 R16, R8, 0x4, RZ ;  /* 0x0000000408107824 */ /* 0x004fe200078e00ff */
[----:B------:R-:W-:Y:S02]  /*05e0*/  ISETP.LT.U32.AND P0, PT, R12, 0xa00, !P1 ;  /* 0x00000a000c00780c */ /* 0x000fe40004f01070 */
[----:B----4-:R-:W-:-:S05]  /*05f0*/  SHF.L.U64.HI R2, R8, 0x2, R9 ;  /* 0x0000000208027819 */ /* 0x010fca0000010209 */
[----:B------:R-:W-:-:S04]  /*0600*/  @P3 FMUL R19, R19, 0.25 ;  /* 0x3e80000013133820 */ /* 0x000fc80000400000 */
[----:B------:R-:W-:-:S06]  /*0610*/  @!P2 FMUL R19, R19, 16777216 ;  /* 0x4b8000001313a820 */ /* 0x000fcc0000400000 */
[----:B------:R-:W1:Y:S01]  /*0620*/  MUFU.RCP R19, R19 ;  /* 0x0000001300137308 */ /* 0x000e620000001000 */
[----:B---3--:R-:W-:Y:S01]  /*0630*/  @P3 FMUL R18, R18, 0.25 ;  /* 0x3e80000012123820 */ /* 0x008fe20000400000 */
[----:B------:R-:W-:-:S03]  /*0640*/  LEA R10, P3, R0, UR4, 0x2 ;  /* 0x00000004000a7c11 */ /* 0x000fc6000f8610ff */
[----:B------:R-:W-:Y:S01]  /*0650*/  @!P2 FMUL R18, R18, 16777216 ;  /* 0x4b8000001212a820 */ /* 0x000fe20000400000 */
[----:B------:R-:W-:Y:S02]  /*0660*/  LEA.HI.X R11, R0, UR5, R11, 0x2, P3 ;  /* 0x00000005000b7c11 */ /* 0x000fe400098f140b */
[----:B-----5:R-:W-:Y:S01]  /*0670*/  SEL R15, R6, RZ, !P1 ;  /* 0x000000ff060f7207 */ /* 0x020fe20004800000 */
[----:B-1----:R-:W-:Y:S01]  /*0680*/  FMUL R0, R19, R18 ;  /* 0x0000001213007220 */ /* 0x002fe20000400000 */
[----:B------:R-:W-:Y:S02]  /*0690*/  SEL R7, R7, RZ, !P1 ;  /* 0x000000ff07077207 */ /* 0x000fe40004800000 */
[----:B------:R-:W-:Y:S01]  /*06a0*/  SEL R3, R4, RZ, !P1 ;  /* 0x000000ff04037207 */ /* 0x000fe20004800000 */
[C---:B------:R-:W-:Y:S01]  /*06b0*/  FMUL R14, R0.reuse, R15 ;  /* 0x0000000f000e7220 */ /* 0x040fe20000400000 */
[----:B------:R-:W-:Y:S01]  /*06c0*/  SEL R13, R5, RZ, !P1 ;  /* 0x000000ff050d7207 */ /* 0x000fe20004800000 */
[----:B------:R-:W-:Y:S01]  /*06d0*/  FMUL R15, R0, R7 ;  /* 0x00000007000f7220 */ /* 0x000fe20000400000 */
[----:B------:R-:W-:-:S02]  /*06e0*/  IADD3 R8, P2, R16, UR8, RZ ;  /* 0x0000000810087c10 */ /* 0x000fc4000ff5e0ff */
[----:B------:R-:W-:Y:S01]  /*06f0*/  CS2R R4, SRZ ;  /* 0x0000000000047805 */ /* 0x000fe2000001ff00 */
[C---:B------:R-:W-:Y:S01]  /*0700*/  FMUL R12, R0.reuse, R3 ;  /* 0x00000003000c7220 */ /* 0x040fe20000400000 */
[----:B------:R-:W-:Y:S01]  /*0710*/  FMUL R13, R0, R13 ;  /* 0x0000000d000d7220 */ /* 0x000fe20000400000 */
[----:B------:R-:W-:Y:S02]  /*0720*/  CS2R R6, SRZ ;  /* 0x0000000000067805 */ /* 0x000fe4000001ff00 */
[----:B------:R-:W-:Y:S02]  /*0730*/  IADD3.X R9, R2, UR9, RZ, P2, !PT ;  /* 0x0000000902097c10 */ /* 0x000fe400097fe4ff */
[----:B------:R1:W-:Y:S04]  /*0740*/  @!P1 STG.E.128 desc[UR6][R10.64], R12 ;  /* 0x0000000c0a009986 */ /* 0x0003e8000c101d06 */
[----:B------:R-:W2:Y:S01]  /*0750*/  @P0 LDG.E.EF.128 R4, desc[UR6][R8.64] ;  /* 0x0000000608040981 */ /* 0x000ea2000c0e1d00 */
[----:B------:R-:W-:-:S04]  /*0760*/  IADD3 R16, P1, R16, UR4, RZ ;  /* 0x0000000410107c10 */ /* 0x000fc8000ff3e0ff */
[----:B------:R-:W-:Y:S02]  /*0770*/  IADD3.X R17, R2, UR5, RZ, P1, !PT ;  /* 0x0000000502117c10 */ /* 0x000fe40008ffe4ff */
[----:B--2---:R-:W-:Y:S02]  /*0780*/  SEL R3, R4, RZ, P0 ;  /* 0x000000ff04037207 */ /* 0x004fe40000000000 */
[----:B------:R-:W-:Y:S02]  /*0790*/  SEL R5, R5, RZ, P0 ;  /* 0x000000ff05057207 */ /* 0x000fe40000000000 */
[----:B------:R-:W-:Y:S01]  /*07a0*/  SEL R19, R6, RZ, P0 ;  /* 0x000000ff06137207 */ /* 0x000fe20000000000 */
[C---:B------:R-:W-:Y:S01]  /*07b0*/  FMUL R4, R0.reuse, R3 ;  /* 0x0000000300047220 */ /* 0x040fe20000400000 */
[----:B------:R-:W-:Y:S01]  /*07c0*/  SEL R7, R7, RZ, P0 ;  /* 0x000000ff07077207 */ /* 0x000fe20000000000 */
[C---:B------:R-:W-:Y:S02]  /*07d0*/  FMUL R5, R0.reuse, R5 ;  /* 0x0000000500057220 */ /* 0x040fe40000400000 */
[----:B------:R-:W-:-:S02]  /*07e0*/  FMUL R6, R0, R19 ;  /* 0x0000001300067220 */ /* 0x000fc40000400000 */
[----:B------:R-:W-:Y:S01]  /*07f0*/  FMUL R7, R0, R7 ;  /* 0x0000000700077220 */ /* 0x000fe20000400000 */
[----:B-1----:R-:W-:Y:S06]  /*0800*/  @!P0 EXIT ;  /* 0x000000000000894d */ /* 0x002fec0003800000 */
[----:B------:R-:W-:Y:S01]  /*0810*/  STG.E.128 desc[UR6][R16.64], R4 ;  /* 0x0000000410007986 */ /* 0x000fe2000c101d06 */
[----:B------:R-:W-:Y:S05]  /*0820*/  EXIT ;  /* 0x000000000000794d */ /* 0x000fea0003800000 */
.L_x_1:
[----:B------:R-:W-:-:S00]  /*0830*/  BRA `(.L_x_1) ;  /* 0xfffffffc00fc7947 */ /* 0x000fc0000383ffff */
[----:B------:R-:W-:-:S00]  /*0840*/  NOP ;  /* 0x0000000000007918 */ /* 0x000fc00000000000 */
        /* <DEDUP_REMOVED lines=11> */
.L_x_2:


//--------------------- .nv.global.init           --------------------------
	.section	.nv.global.init,"aw",@progbits
.nv.global.init:
	.type		_$_str,@object
	.size		_$_str,(_$_str_$_2 - _$_str)
_$_str:
        /*0000*/ 	.byte	0x5f, 0x5f, 0x43, 0x55, 0x44, 0x41, 0x5f, 0x46, 0x54, 0x5a, 0x00
	.type		_$_str_$_2,@object
	.size		_$_str_$_2,(.L_1 - _$_str_$_2)
_$_str_$_2:
        /*000b*/ 	.byte	0x5f, 0x5f, 0x43, 0x55, 0x44, 0x41, 0x5f, 0x50, 0x52, 0x45, 0x43, 0x5f, 0x53, 0x51, 0x52, 0x54
        /*001b*/ 	.byte	0x00
.L_1:


//--------------------- .nv.shared.triton_red_fused__weight_norm_interface_18 --------------------------
	.section	.nv.shared.triton_red_fused__weight_norm_interface_18,"aw",@nobits
	.sectionflags	@""
	.align	16
	.zero		1024


//--------------------- .nv.constant0.triton_red_fused__weight_norm_interface_18 --------------------------
	.section	.nv.constant0.triton_red_fused__weight_norm_interface_18,"a",@progbits
	.sectionflags	@""
	.align	4
.nv.constant0.triton_red_fused__weight_norm_interface_18:
	.zero		568
